	.headerflags	@"EF_CUDA_TEXMODE_UNIFIED EF_CUDA_64BIT_ADDRESS EF_CUDA_ACCELERATORS EF_CUDA_SM90 EF_CUDA_VIRTUAL_SM(EF_CUDA_SM90)"
	.elftype	@"ET_EXEC"


//--------------------- .nv.info                  --------------------------
	.section	.nv.info,"",@"SHT_CUDA_INFO"
	.align	4


	//----- nvinfo : EIATTR_REGCOUNT
	.align		4
        /*0000*/ 	.byte	0x04, 0x2f
        /*0002*/ 	.short	(.L_3 - .L_2)
	.align		4
.L_2:
        /*0004*/ 	.word	index@(triton_poi_fused__native_batch_norm_legit_no_training_convolution_leaky_relu_leaky_relu_backward_0)
        /*0008*/ 	.word	0x0000001f


	//----- nvinfo : EIATTR_MIN_STACK_SIZE
	.align		4
.L_3:
        /*000c*/ 	.byte	0x04, 0x12
        /*000e*/ 	.short	(.L_5 - .L_4)
	.align		4
.L_4:
        /*0010*/ 	.word	index@(triton_poi_fused__native_batch_norm_legit_no_training_convolution_leaky_relu_leaky_relu_backward_0)
        /*0014*/ 	.word	0x00000000


	//----- nvinfo : EIATTR_FRAME_SIZE
	.align		4
.L_5:
        /*0018*/ 	.byte	0x04, 0x11
        /*001a*/ 	.short	(.L_7 - .L_6)
	.align		4
.L_6:
        /*001c*/ 	.word	index@(triton_poi_fused__native_batch_norm_legit_no_training_convolution_leaky_relu_leaky_relu_backward_0)
        /*0020*/ 	.word	0x00000000


	//----- nvinfo : EIATTR_MIN_STACK_SIZE
	.align		4
.L_7:
        /*0024*/ 	.byte	0x04, 0x12
        /*0026*/ 	.short	(.L_9 - .L_8)
	.align		4
.L_8:
        /*0028*/ 	.word	index@(triton_poi_fused__native_batch_norm_legit_no_training_convolution_leaky_relu_leaky_relu_backward_0)
        /*002c*/ 	.word	0x00000000
.L_9:


//--------------------- .nv.info.triton_poi_fused__native_batch_norm_legit_no_training_convolution_leaky_relu_leaky_relu_backward_0 --------------------------
	.section	.nv.info.triton_poi_fused__native_batch_norm_legit_no_training_convolution_leaky_relu_leaky_relu_backward_0,"",@"SHT_CUDA_INFO"
	.sectionflags	@""
	.align	4


	//----- nvinfo : EIATTR_CUDA_API_VERSION
	.align		4
        /*0000*/ 	.byte	0x04, 0x37
        /*0002*/ 	.short	(.L_11 - .L_10)
.L_10:
        /*0004*/ 	.word	0x0000007c


	//----- nvinfo : EIATTR_KPARAM_INFO
	.align		4
.L_11:
        /*0008*/ 	.byte	0x04, 0x17
        /*000a*/ 	.short	(.L_13 - .L_12)
.L_12:
        /*000c*/ 	.word	0x00000000
        /*0010*/ 	.short	0x0008
        /*0012*/ 	.short	0x0040
        /*0014*/ 	.byte	0x00, 0xf0, 0x11, 0x00


	//----- nvinfo : EIATTR_KPARAM_INFO
	.align		4
.L_13:
        /*0018*/ 	.byte	0x04, 0x17
        /*001a*/ 	.short	(.L_15 - .L_14)
.L_14:
        /*001c*/ 	.word	0x00000000
        /*0020*/ 	.short	0x0007
        /*0022*/ 	.short	0x0038
        /*0024*/ 	.byte	0x00, 0xf4, 0x21, 0x00


	//----- nvinfo : EIATTR_KPARAM_INFO
	.align		4
.L_15:
        /*0028*/ 	.byte	0x04, 0x17
        /*002a*/ 	.short	(.L_17 - .L_16)
.L_16:
        /*002c*/ 	.word	0x00000000
        /*0030*/ 	.short	0x0006
        /*0032*/ 	.short	0x0030
        /*0034*/ 	.byte	0x00, 0xf4, 0x21, 0x00


	//----- nvinfo : EIATTR_KPARAM_INFO
	.align		4
.L_17:
        /*0038*/ 	.byte	0x04, 0x17
        /*003a*/ 	.short	(.L_19 - .L_18)
.L_18:
        /*003c*/ 	.word	0x00000000
        /*0040*/ 	.short	0x0005
        /*0042*/ 	.short	0x0028
        /*0044*/ 	.byte	0x00, 0xf4, 0x21, 0x00


	//----- nvinfo : EIATTR_KPARAM_INFO
	.align		4
.L_19:
        /*0048*/ 	.byte	0x04, 0x17
        /*004a*/ 	.short	(.L_21 - .L_20)
.L_20:
        /*004c*/ 	.word	0x00000000
        /*0050*/ 	.short	0x0004
        /*0052*/ 	.short	0x0020
        /*0054*/ 	.byte	0x00, 0xf4, 0x21, 0x00


	//----- nvinfo : EIATTR_KPARAM_INFO
	.align		4
.L_21:
        /*0058*/ 	.byte	0x04, 0x17
        /*005a*/ 	.short	(.L_23 - .L_22)
.L_22:
        /*005c*/ 	.word	0x00000000
        /*0060*/ 	.short	0x0003
        /*0062*/ 	.short	0x0018
        /*0064*/ 	.byte	0x00, 0xf4, 0x21, 0x00


	//----- nvinfo : EIATTR_KPARAM_INFO
	.align		4
.L_23:
        /*0068*/ 	.byte	0x04, 0x17
        /*006a*/ 	.short	(.L_25 - .L_24)
.L_24:
        /*006c*/ 	.word	0x00000000
        /*0070*/ 	.short	0x0002
        /*0072*/ 	.short	0x0010
        /*0074*/ 	.byte	0x00, 0xf4, 0x21, 0x00


	//----- nvinfo : EIATTR_KPARAM_INFO
	.align		4
.L_25:
        /*0078*/ 	.byte	0x04, 0x17
        /*007a*/ 	.short	(.L_27 - .L_26)
.L_26:
        /*007c*/ 	.word	0x00000000
        /*0080*/ 	.short	0x0001
        /*0082*/ 	.short	0x0008
        /*0084*/ 	.byte	0x00, 0xf4, 0x21, 0x00


	//----- nvinfo : EIATTR_KPARAM_INFO
	.align		4
.L_27:
        /*0088*/ 	.byte	0x04, 0x17
        /*008a*/ 	.short	(.L_29 - .L_28)
.L_28:
        /*008c*/ 	.word	0x00000000
        /*0090*/ 	.short	0x0000
        /*0092*/ 	.short	0x0000
        /*0094*/ 	.byte	0x00, 0xf4, 0x21, 0x00


	//----- nvinfo : EIATTR_SPARSE_MMA_MASK
	.align		4
.L_29:
        /*0098*/ 	.byte	0x03, 0x50
        /*009a*/ 	.short	0x0000


	//----- nvinfo : EIATTR_MAXREG_COUNT
	.align		4
        /*009c*/ 	.byte	0x03, 0x1b
        /*009e*/ 	.short	0x00ff


	//----- nvinfo : EIATTR_EXIT_INSTR_OFFSETS
	.align		4
        /*00a0*/ 	.byte	0x04, 0x1c
        /*00a2*/ 	.short	(.L_31 - .L_30)


	//   ....[0]....
.L_30:
        /*00a4*/ 	.word	0x00000950


	//   ....[1]....
        /*00a8*/ 	.word	0x00000970


	//----- nvinfo : EIATTR_REQNTID
	.align		4
.L_31:
        /*00ac*/ 	.byte	0x04, 0x10
        /*00ae*/ 	.short	(.L_33 - .L_32)
.L_32:
        /*00b0*/ 	.word	0x00000080
        /*00b4*/ 	.word	0x00000001
        /*00b8*/ 	.word	0x00000001


	//----- nvinfo : EIATTR_CBANK_PARAM_SIZE
	.align		4
.L_33:
        /*00bc*/ 	.byte	0x03, 0x19
        /*00be*/ 	.short	0x0044


	//----- nvinfo : EIATTR_PARAM_CBANK
	.align		4
        /*00c0*/ 	.byte	0x04, 0x0a
        /*00c2*/ 	.short	(.L_35 - .L_34)
	.align		4
.L_34:
        /*00c4*/ 	.word	index@(.nv.constant0.triton_poi_fused__native_batch_norm_legit_no_training_convolution_leaky_relu_leaky_relu_backward_0)
        /*00c8*/ 	.short	0x0210
        /*00ca*/ 	.short	0x0044


	//----- nvinfo : EIATTR_SW_WAR
	.align		4
.L_35:
        /*00cc*/ 	.byte	0x04, 0x36
        /*00ce*/ 	.short	(.L_37 - .L_36)
.L_36:
        /*00d0*/ 	.word	0x00000008
.L_37:


//--------------------- .nv.callgraph             --------------------------
	.section	.nv.callgraph,"",@"SHT_CUDA_CALLGRAPH"
	.align	4
	.sectionentsize	8
	.align		4
        /*0000*/ 	.word	0x00000000
	.align		4
        /*0004*/ 	.word	0xffffffff
	.align		4
        /*0008*/ 	.word	0x00000000
	.align		4
        /*000c*/ 	.word	0xfffffffe
	.align		4
        /*0010*/ 	.word	0x00000000
	.align		4
        /*0014*/ 	.word	0xfffffffd
	.align		4
        /*0018*/ 	.word	0x00000000
	.align		4
        /*001c*/ 	.word	0xfffffffc


//--------------------- .nv.constant4             --------------------------
	.section	.nv.constant4,"a",@progbits
	.align	8
	.align		8
.nv.constant4:
        /*0000*/ 	.dword	_$_str
	.align		8
        /*0008*/ 	.dword	_$_str_$_2


//--------------------- .text.triton_poi_fused__native_batch_norm_legit_no_training_convolution_leaky_relu_leaky_relu_backward_0 --------------------------
	.section	.text.triton_poi_fused__native_batch_norm_legit_no_training_convolution_leaky_relu_leaky_relu_backward_0,"ax",@progbits
	.align	128
        .global         triton_poi_fused__native_batch_norm_legit_no_training_convolution_leaky_relu_leaky_relu_backward_0
        .type           triton_poi_fused__native_batch_norm_legit_no_training_convolution_leaky_relu_leaky_relu_backward_0,@function
        .size           triton_poi_fused__native_batch_norm_legit_no_training_convolution_leaky_relu_leaky_relu_backward_0,(.L_x_1 - triton_poi_fused__native_batch_norm_legit_no_training_convolution_leaky_relu_leaky_relu_backward_0)
        .other          triton_poi_fused__native_batch_norm_legit_no_training_convolution_leaky_relu_leaky_relu_backward_0,@"STO_CUDA_ENTRY STV_DEFAULT"
triton_poi_fused__native_batch_norm_legit_no_training_convolution_leaky_relu_leaky_relu_backward_0:
.text.triton_poi_fused__native_batch_norm_legit_no_training_convolution_leaky_relu_leaky_relu_backward_0:
[----:B------:R-:W0:Y:S01]  /*0000*/  LDC R1, c[0x0][0x28] ;  /* 0x00000a00ff017b82 */ /* 0x000e220000000800 */
[----:B------:R-:W1:Y:S01]  /*0010*/  S2R R0, SR_TID.X ;  /* 0x0000000000007919 */ /* 0x000e620000002100 */
[----:B------:R-:W-:-:S06]  /*0020*/  HFMA2.MMA R6, -RZ, RZ, 0, 0 ;  /* 0x00000000ff067435 */ /* 0x000fcc00000001ff */
[----:B------:R-:W2:Y:S01]  /*0030*/  LDC.64 R8, c[0x0][0x228] ;  /* 0x00008a00ff087b82 */ /* 0x000ea20000000a00 */
[----:B------:R-:W-:Y:S01]  /*0040*/  CS2R R4, SRZ ;  /* 0x0000000000047805 */ /* 0x000fe2000001ff00 */
[----:B------:R-:W3:Y:S01]  /*0050*/  S2R R7, SR_CTAID.X ;  /* 0x0000000000077919 */ /* 0x000ee20000002500 */
[----:B------:R-:W-:-:S05]  /*0060*/  ULDC.64 UR4, c[0x0][0x208] ;  /* 0x0000820000047ab9 */ /* 0x000fca0000000a00 */
[----:B------:R-:W4:Y:S01]  /*0070*/  LDC.64 R16, c[0x0][0x218] ;  /* 0x00008600ff107b82 */ /* 0x000f220000000a00 */
[----:B------:R-:W-:Y:S01]  /*0080*/  HFMA2.MMA R25, -RZ, RZ, 0, 0 ;  /* 0x00000000ff197435 */ /* 0x000fe200000001ff */
[----:B------:R-:W-:Y:S02]  /*0090*/  CS2R R26, SRZ ;  /* 0x00000000001a7805 */ /* 0x000fe4000001ff00 */
[----:B------:R-:W-:-:S04]  /*00a0*/  MOV R28, RZ ;  /* 0x000000ff001c7202 */ /* 0x000fc80000000f00 */
[----:B------:R-:W5:Y:S08]  /*00b0*/  LDC.64 R10, c[0x0][0x230] ;  /* 0x00008c00ff0a7b82 */ /* 0x000f700000000a00 */
[----:B------:R-:W4:Y:S01]  /*00c0*/  LDC.64 R20, c[0x0][0x220] ;  /* 0x00008800ff147b82 */ /* 0x000f220000000a00 */
[----:B------:R-:W-:Y:S02]  /*00d0*/  CS2R R18, SRZ ;  /* 0x0000000000127805 */ /* 0x000fe4000001ff00 */
[----:B------:R-:W-:Y:S01]  /*00e0*/  CS2R R14, SRZ ;  /* 0x00000000000e7805 */ /* 0x000fe2000001ff00 */
[----:B------:R-:W-:Y:S01]  /*00f0*/  IMAD.MOV.U32 R12, RZ, RZ, RZ ;  /* 0x000000ffff0c7224 */ /* 0x000fe200078e00ff */
[----:B------:R-:W-:Y:S01]  /*0100*/  ULDC.64 UR6, c[0x0][0x248] ;  /* 0x0000920000067ab9 */ /* 0x000fe20000000a00 */
[----:B-1----:R-:W-:-:S04]  /*0110*/  SHF.L.U32 R0, R0, 0x2, RZ ;  /* 0x0000000200007819 */ /* 0x002fc800000006ff */
[----:B------:R-:W-:-:S04]  /*0120*/  LOP3.LUT R0, R0, 0x1fc, RZ, 0xc0, !PT ;  /* 0x000001fc00007812 */ /* 0x000fc800078ec0ff */
[----:B---3--:R-:W-:-:S04]  /*0130*/  LEA R7, R7, R0, 0x9 ;  /* 0x0000000007077211 */ /* 0x008fc800078e48ff */
[C---:B------:R-:W-:Y:S01]  /*0140*/  ISETP.GE.AND P0, PT, R7.reuse, 0xe100, PT ;  /* 0x0000e1000700780c */ /* 0x040fe20003f06270 */
[----:B------:R-:W-:-:S05]  /*0150*/  IMAD.HI R0, R7, -0x6e5d4c3b, R6 ;  /* 0x91a2b3c507007827 */ /* 0x000fca00078e0206 */
[----:B------:R-:W-:-:S04]  /*0160*/  SHF.R.U32.HI R3, RZ, 0x1f, R0 ;  /* 0x0000001fff037819 */ /* 0x000fc80000011600 */
[----:B------:R-:W-:-:S04]  /*0170*/  LEA.HI.SX32 R0, R0, R3, 0x15 ;  /* 0x0000000300007211 */ /* 0x000fc800078faaff */
[----:B------:R-:W-:-:S04]  /*0180*/  LEA.HI R2, R0, R0, RZ, 0x2 ;  /* 0x0000000000027211 */ /* 0x000fc800078f10ff */
[----:B------:R-:W-:-:S05]  /*0190*/  LOP3.LUT R13, R2, 0xfffffffc, RZ, 0xc0, !PT ;  /* 0xfffffffc020d7812 */ /* 0x000fca00078ec0ff */
[----:B------:R-:W-:-:S04]  /*01a0*/  IMAD.IADD R13, R0, 0x1, -R13 ;  /* 0x00000001000d7824 */ /* 0x000fc800078e0a0d */
[----:B--2---:R-:W-:-:S05]  /*01b0*/  IMAD.WIDE R8, R13, 0x4, R8 ;  /* 0x000000040d087825 */ /* 0x004fca00078e0208 */
[----:B------:R-:W2:Y:S01]  /*01c0*/  @!P0 LDG.E.EL R5, desc[UR4][R8.64] ;  /* 0x0000000408058981 */ /* 0x000ea2000c2e1900 */
[----:B------:R-:W-:-:S03]  /*01d0*/  CS2R R2, SRZ ;  /* 0x0000000000027805 */ /* 0x000fc6000001ff00 */
[----:B------:R-:W3:Y:S04]  /*01e0*/  @!P0 LDG.E.EL R4, desc[UR4][R8.64] ;  /* 0x0000000408048981 */ /* 0x000ee8000c2e1900 */
[----:B------:R-:W3:Y:S04]  /*01f0*/  @!P0 LDG.E.EL R3, desc[UR4][R8.64] ;  /* 0x0000000408038981 */ /* 0x000ee8000c2e1900 */
[----:B------:R1:W3:Y:S01]  /*0200*/  @!P0 LDG.E.EL R2, desc[UR4][R8.64] ;  /* 0x0000000408028981 */ /* 0x0002e2000c2e1900 */
[----:B----4-:R-:W-:-:S05]  /*0210*/  IMAD.WIDE R16, R13, 0x4, R16 ;  /* 0x000000040d107825 */ /* 0x010fca00078e0210 */
[----:B------:R-:W4:Y:S04]  /*0220*/  @!P0 LDG.E.EL R27, desc[UR4][R16.64] ;  /* 0x00000004101b8981 */ /* 0x000f28000c2e1900 */
[----:B------:R-:W4:Y:S01]  /*0230*/  @!P0 LDG.E.EL R28, desc[UR4][R16.64] ;  /* 0x00000004101c8981 */ /* 0x000f22000c2e1900 */
[C---:B-----5:R-:W-:Y:S01]  /*0240*/  IMAD.WIDE R10, R13.reuse, 0x4, R10 ;  /* 0x000000040d0a7825 */ /* 0x060fe200078e020a */
[----:B-1----:R-:W1:Y:S02]  /*0250*/  LDC.64 R8, c[0x0][0x238] ;  /* 0x00008e00ff087b82 */ /* 0x002e640000000a00 */
[----:B------:R-:W5:Y:S04]  /*0260*/  @!P0 LDG.E.EL R25, desc[UR4][R16.64] ;  /* 0x0000000410198981 */ /* 0x000f68000c2e1900 */
[----:B------:R-:W4:Y:S04]  /*0270*/  @!P0 LDG.E.EL R26, desc[UR4][R16.64] ;  /* 0x00000004101a8981 */ /* 0x000f28000c2e1900 */
[----:B------:R-:W4:Y:S04]  /*0280*/  @!P0 LDG.E.EL R18, desc[UR4][R10.64] ;  /* 0x000000040a128981 */ /* 0x000f28000c2e1900 */
[----:B------:R-:W4:Y:S01]  /*0290*/  @!P0 LDG.E.EL R6, desc[UR4][R10.64] ;  /* 0x000000040a068981 */ /* 0x000f22000c2e1900 */
[----:B0-----:R-:W-:-:S05]  /*02a0*/  IMAD.WIDE R20, R13, 0x4, R20 ;  /* 0x000000040d147825 */ /* 0x001fca00078e0214 */
[----:B------:R-:W4:Y:S04]  /*02b0*/  @!P0 LDG.E.EL R15, desc[UR4][R20.64] ;  /* 0x00000004140f8981 */ /* 0x000f28000c2e1900 */
[----:B------:R-:W4:Y:S04]  /*02c0*/  @!P0 LDG.E.EL R12, desc[UR4][R20.64] ;  /* 0x00000004140c8981 */ /* 0x000f28000c2e1900 */
[----:B------:R-:W4:Y:S04]  /*02d0*/  @!P0 LDG.E.EL R19, desc[UR4][R20.64] ;  /* 0x0000000414138981 */ /* 0x000f28000c2e1900 */
[----:B------:R0:W4:Y:S01]  /*02e0*/  @!P0 LDG.E.EL R14, desc[UR4][R20.64] ;  /* 0x00000004140e8981 */ /* 0x000122000c2e1900 */
[----:B-1----:R-:W-:-:S04]  /*02f0*/  IMAD.WIDE R8, R13, 0x4, R8 ;  /* 0x000000040d087825 */ /* 0x002fc800078e0208 */
[----:B------:R-:W-:Y:S01]  /*0300*/  IMAD.MOV.U32 R13, RZ, RZ, RZ ;  /* 0x000000ffff0d7224 */ /* 0x000fe200078e00ff */
[----:B0-----:R-:W-:-:S05]  /*0310*/  MOV R21, RZ ;  /* 0x000000ff00157202 */ /* 0x001fca0000000f00 */
[----:B------:R-:W4:Y:S04]  /*0320*/  @!P0 LDG.E.EL R13, desc[UR4][R8.64] ;  /* 0x00000004080d8981 */ /* 0x000f28000c2e1900 */
[----:B------:R-:W4:Y:S01]  /*0330*/  @!P0 LDG.E.EL R21, desc[UR4][R8.64] ;  /* 0x0000000408158981 */ /* 0x000f22000c2e1900 */
[----:B--2---:R-:W-:-:S04]  /*0340*/  FADD R22, R5, 9.9999997473787516356e-06 ;  /* 0x3727c5ac05167421 */ /* 0x004fc80000000000 */
[----:B------:R-:W0:Y:S01]  /*0350*/  MUFU.SQRT R16, R22 ;  /* 0x0000001600107308 */ /* 0x000e220000002000 */
[----:B---3--:R-:W-:Y:S01]  /*0360*/  FADD R23, R3, 9.9999997473787516356e-06 ;  /* 0x3727c5ac03177421 */ /* 0x008fe20000000000 */
[----:B------:R-:W-:Y:S01]  /*0370*/  HFMA2.MMA R3, -RZ, RZ, 0, 0 ;  /* 0x00000000ff037435 */ /* 0x000fe200000001ff */
[----:B------:R-:W-:Y:S01]  /*0380*/  MOV R5, RZ ;  /* 0x000000ff00057202 */ /* 0x000fe20000000f00 */
[----:B------:R-:W-:Y:S01]  /*0390*/  FADD R24, R4, 9.9999997473787516356e-06 ;  /* 0x3727c5ac04187421 */ /* 0x000fe20000000000 */
[----:B------:R-:W-:-:S04]  /*03a0*/  FADD R17, R2, 9.9999997473787516356e-06 ;  /* 0x3727c5ac02117421 */ /* 0x000fc80000000000 */
[----:B------:R-:W2:Y:S01]  /*03b0*/  @!P0 LDG.E.EL R5, desc[UR4][R10.64] ;  /* 0x000000040a058981 */ /* 0x000ea2000c2e1900 */
[----:B0-----:R-:W-:-:S03]  /*03c0*/  FSETP.GT.AND P6, PT, R16, 8.50705917302346158658e+37, PT ;  /* 0x7e8000001000780b */ /* 0x001fc60003fc4000 */
[----:B------:R0:W3:Y:S01]  /*03d0*/  @!P0 LDG.E.EL R3, desc[UR4][R10.64] ;  /* 0x000000040a038981 */ /* 0x0000e2000c2e1900 */
[C---:B------:R-:W-:Y:S01]  /*03e0*/  FSETP.GEU.AND P1, PT, R16.reuse, 1.175494350822287508e-38, PT ;  /* 0x008000001000780b */ /* 0x040fe20003f2e000 */
[----:B------:R-:W1:Y:S08]  /*03f0*/  MUFU.SQRT R24, R24 ;  /* 0x0000001800187308 */ /* 0x000e700000002000 */
[----:B0-----:R0:W5:Y:S01]  /*0400*/  MUFU.SQRT R10, R17 ;  /* 0x00000011000a7308 */ /* 0x0011620000002000 */
[----:B------:R-:W-:Y:S01]  /*0410*/  HFMA2.MMA R11, -RZ, RZ, 1.625, 0 ;  /* 0x3e800000ff0b7435 */ /* 0x000fe200000001ff */
[----:B------:R-:W-:-:S06]  /*0420*/  @P6 FMUL R16, R16, 0.25 ;  /* 0x3e80000010106820 */ /* 0x000fcc0000400000 */
[----:B------:R-:W5:Y:S01]  /*0430*/  MUFU.SQRT R23, R23 ;  /* 0x0000001700177308 */ /* 0x000f620000002000 */
[----:B------:R-:W-:Y:S01]  /*0440*/  @!P1 FMUL R16, R16, 16777216 ;  /* 0x4b80000010109820 */ /* 0x000fe20000400000 */
[----:B-1----:R-:W-:Y:S02]  /*0450*/  FSETP.GT.AND P4, PT, R24, 8.50705917302346158658e+37, PT ;  /* 0x7e8000001800780b */ /* 0x002fe40003f84000 */
[----:B0-----:R-:W-:Y:S02]  /*0460*/  FSEL R17, R11, 1, P6 ;  /* 0x3f8000000b117808 */ /* 0x001fe40003000000 */
[----:B-----5:R-:W-:Y:S02]  /*0470*/  FSETP.GT.AND P6, PT, R10, 8.50705917302346158658e+37, PT ;  /* 0x7e8000000a00780b */ /* 0x020fe40003fc4000 */
[----:B------:R-:W0:Y:S01]  /*0480*/  MUFU.RCP R20, R16 ;  /* 0x0000001000147308 */ /* 0x000e220000001000 */
[----:B------:R-:W-:Y:S01]  /*0490*/  FSETP.GEU.AND P5, PT, R24, 1.175494350822287508e-38, PT ;  /* 0x008000001800780b */ /* 0x000fe20003fae000 */
[----:B------:R-:W-:Y:S01]  /*04a0*/  @!P1 FMUL R17, R17, 16777216 ;  /* 0x4b80000011119820 */ /* 0x000fe20000400000 */
[----:B------:R-:W-:-:S02]  /*04b0*/  FSETP.GEU.AND P1, PT, R10, 1.175494350822287508e-38, PT ;  /* 0x008000000a00780b */ /* 0x000fc40003f2e000 */
[C---:B------:R-:W-:Y:S02]  /*04c0*/  FSETP.GT.AND P2, PT, R23.reuse, 8.50705917302346158658e+37, PT ;  /* 0x7e8000001700780b */ /* 0x040fe40003f44000 */
[----:B------:R-:W-:Y:S01]  /*04d0*/  FSETP.GEU.AND P3, PT, R23, 1.175494350822287508e-38, PT ;  /* 0x008000001700780b */ /* 0x000fe20003f6e000 */
[----:B------:R-:W-:-:S03]  /*04e0*/  @P4 FMUL R24, R24, 0.25 ;  /* 0x3e80000018184820 */ /* 0x000fc60000400000 */
[----:B------:R-:W-:Y:S01]  /*04f0*/  @P6 FMUL R10, R10, 0.25 ;  /* 0x3e8000000a0a6820 */ /* 0x000fe20000400000 */
[----:B------:R-:W-:Y:S02]  /*0500*/  HFMA2.MMA R4, -RZ, RZ, 0, 0 ;  /* 0x00000000ff047435 */ /* 0x000fe400000001ff */
[----:B------:R-:W-:Y:S01]  /*0510*/  @!P5 FMUL R24, R24, 16777216 ;  /* 0x4b8000001818d820 */ /* 0x000fe20000400000 */
[----:B0-----:R-:W-:Y:S01]  /*0520*/  FMUL R20, R20, R17 ;  /* 0x0000001114147220 */ /* 0x001fe20000400000 */
[----:B------:R-:W-:Y:S01]  /*0530*/  @!P1 FMUL R10, R10, 16777216 ;  /* 0x4b8000000a0a9820 */ /* 0x000fe20000400000 */
[----:B------:R-:W0:Y:S01]  /*0540*/  LDC.64 R16, c[0x0][0x210] ;  /* 0x00008400ff107b82 */ /* 0x000e220000000a00 */
[----:B------:R-:W-:Y:S01]  /*0550*/  @P2 FMUL R23, R23, 0.25 ;  /* 0x3e80000017172820 */ /* 0x000fe20000400000 */
[----:B------:R-:W-:-:S03]  /*0560*/  MOV R2, RZ ;  /* 0x000000ff00027202 */ /* 0x000fc60000000f00 */
[----:B------:R-:W2:Y:S01]  /*0570*/  @!P0 LDG.E.EL R4, desc[UR4][R8.64] ;  /* 0x0000000408048981 */ /* 0x000ea2000c2e1900 */
[----:B------:R-:W-:Y:S01]  /*0580*/  @!P3 FMUL R23, R23, 16777216 ;  /* 0x4b8000001717b820 */ /* 0x000fe20000400000 */
[----:B------:R-:W-:Y:S02]  /*0590*/  MUFU.RCP R24, R24 ;  /* 0x0000001800187308 */ /* 0x000fe40000001000 */
[----:B------:R1:W3:Y:S06]  /*05a0*/  @!P0 LDG.E.EL R2, desc[UR4][R8.64] ;  /* 0x0000000408028981 */ /* 0x0002ec000c2e1900 */
[----:B------:R5:W4:Y:S08]  /*05b0*/  MUFU.RCP R22, R23 ;  /* 0x0000001700167308 */ /* 0x000b300000001000 */
[----:B------:R-:W4:Y:S01]  /*05c0*/  MUFU.RCP R10, R10 ;  /* 0x0000000a000a7308 */ /* 0x000f220000001000 */
[----:B-1----:R-:W-:-:S02]  /*05d0*/  FSEL R9, R11, 1, P2 ;  /* 0x3f8000000b097808 */ /* 0x002fc40001000000 */
[C---:B-----5:R-:W-:Y:S02]  /*05e0*/  FSEL R23, R11.reuse, 1, P4 ;  /* 0x3f8000000b177808 */ /* 0x060fe40002000000 */
[----:B------:R-:W-:Y:S01]  /*05f0*/  FSEL R11, R11, 1, P6 ;  /* 0x3f8000000b0b7808 */ /* 0x000fe20003000000 */
[----:B------:R-:W-:Y:S02]  /*0600*/  @!P3 FMUL R9, R9, 16777216 ;  /* 0x4b8000000909b820 */ /* 0x000fe40000400000 */
[----:B------:R-:W-:Y:S02]  /*0610*/  @!P5 FMUL R23, R23, 16777216 ;  /* 0x4b8000001717d820 */ /* 0x000fe40000400000 */
[----:B------:R-:W-:Y:S01]  /*0620*/  @!P1 FMUL R11, R11, 16777216 ;  /* 0x4b8000000b0b9820 */ /* 0x000fe20000400000 */
[----:B----4-:R-:W-:Y:S01]  /*0630*/  FMUL R22, R22, R9 ;  /* 0x0000000916167220 */ /* 0x010fe20000400000 */
[----:B------:R-:W-:Y:S01]  /*0640*/  FMUL R23, R24, R23 ;  /* 0x0000001718177220 */ /* 0x000fe20000400000 */
[----:B------:R-:W-:Y:S01]  /*0650*/  CS2R R8, SRZ ;  /* 0x0000000000087805 */ /* 0x000fe2000001ff00 */
[----:B------:R-:W-:Y:S01]  /*0660*/  FMUL R24, R10, R11 ;  /* 0x0000000b0a187220 */ /* 0x000fe20000400000 */
[----:B------:R-:W-:Y:S01]  /*0670*/  CS2R R10, SRZ ;  /* 0x00000000000a7805 */ /* 0x000fe2000001ff00 */
[----:B0-----:R-:W-:-:S05]  /*0680*/  IMAD.WIDE R16, R7, 0x4, R16 ;  /* 0x0000000407107825 */ /* 0x001fca00078e0210 */
[----:B------:R-:W4:Y:S02]  /*0690*/  @!P0 LDG.E.128 R8, desc[UR4][R16.64] ;  /* 0x0000000410088981 */ /* 0x000f24000c1e1d00 */
[----:B----4-:R-:W-:Y:S01]  /*06a0*/  FADD R8, R27, R8 ;  /* 0x000000081b087221 */ /* 0x010fe20000000000 */
[----:B------:R-:W-:Y:S01]  /*06b0*/  FADD R9, R28, R9 ;  /* 0x000000091c097221 */ /* 0x000fe20000000000 */
[----:B------:R-:W-:Y:S01]  /*06c0*/  FADD R10, R25, R10 ;  /* 0x0000000a190a7221 */ /* 0x000fe20000000000 */
[----:B------:R-:W-:Y:S01]  /*06d0*/  FADD R11, R26, R11 ;  /* 0x0000000b1a0b7221 */ /* 0x000fe20000000000 */
[----:B------:R-:W-:Y:S01]  /*06e0*/  FADD R15, R8, -R15 ;  /* 0x8000000f080f7221 */ /* 0x000fe20000000000 */
[----:B------:R-:W-:Y:S01]  /*06f0*/  FADD R25, R9, -R12 ;  /* 0x8000000c09197221 */ /* 0x000fe20000000000 */
[----:B------:R-:W-:Y:S02]  /*0700*/  FADD R12, R10, -R19 ;  /* 0x800000130a0c7221 */ /* 0x000fe40000000000 */
[----:B------:R-:W-:Y:S01]  /*0710*/  FMUL R20, R20, R15 ;  /* 0x0000000f14147220 */ /* 0x000fe20000400000 */
[----:B------:R-:W-:Y:S01]  /*0720*/  FADD R15, R11, -R14 ;  /* 0x8000000e0b0f7221 */ /* 0x000fe20000000000 */
[----:B------:R-:W-:Y:S01]  /*0730*/  FMUL R14, R22, R25 ;  /* 0x00000019160e7220 */ /* 0x000fe20000400000 */
[----:B------:R-:W-:Y:S01]  /*0740*/  FMUL R19, R23, R12 ;  /* 0x0000000c17137220 */ /* 0x000fe20000400000 */
[----:B------:R-:W-:Y:S01]  /*0750*/  FFMA R12, R20, R18, R21 ;  /* 0x00000012140c7223 */ /* 0x000fe20000000015 */
[----:B------:R-:W-:Y:S01]  /*0760*/  FMUL R15, R24, R15 ;  /* 0x0000000f180f7220 */ /* 0x000fe20000400000 */
[----:B------:R-:W-:Y:S01]  /*0770*/  FFMA R13, R14, R6, R13 ;  /* 0x000000060e0d7223 */ /* 0x000fe2000000000d */
[----:B------:R-:W0:Y:S01]  /*0780*/  LDC.64 R22, c[0x0][0x240] ;  /* 0x00009000ff167b82 */ /* 0x000e220000000a00 */
[----:B--2---:R-:W-:Y:S01]  /*0790*/  FFMA R14, R19, R5, R4 ;  /* 0x00000005130e7223 */ /* 0x004fe20000000004 */
[----:B---3--:R-:W-:Y:S01]  /*07a0*/  FFMA R15, R15, R3, R2 ;  /* 0x000000030f0f7223 */ /* 0x008fe20000000002 */
[----:B------:R-:W-:-:S02]  /*07b0*/  FSETP.GT.AND P1, PT, R12, RZ, PT ;  /* 0x000000ff0c00720b */ /* 0x000fc40003f24000 */
[----:B------:R-:W-:Y:S02]  /*07c0*/  FSETP.GT.AND P2, PT, R13, RZ, PT ;  /* 0x000000ff0d00720b */ /* 0x000fe40003f44000 */
[----:B------:R-:W-:Y:S02]  /*07d0*/  FSETP.GT.AND P3, PT, R14, RZ, PT ;  /* 0x000000ff0e00720b */ /* 0x000fe40003f64000 */
[----:B------:R-:W-:Y:S01]  /*07e0*/  FSETP.GT.AND P4, PT, R15, RZ, PT ;  /* 0x000000ff0f00720b */ /* 0x000fe20003f84000 */
[----:B------:R-:W-:-:S06]  /*07f0*/  IMAD R3, R0, -0xe10, R7 ;  /* 0xfffff1f000037824 */ /* 0x000fcc00078e0207 */
[----:B------:R-:W-:Y:S02]  /*0800*/  @!P1 FMUL R12, R12, 0.0099999997764825820923 ;  /* 0x3c23d70a0c0c9820 */ /* 0x000fe40000400000 */
[----:B------:R-:W-:Y:S02]  /*0810*/  @!P2 FMUL R13, R13, 0.0099999997764825820923 ;  /* 0x3c23d70a0d0da820 */ /* 0x000fe40000400000 */
[----:B------:R-:W-:Y:S01]  /*0820*/  @!P3 FMUL R14, R14, 0.0099999997764825820923 ;  /* 0x3c23d70a0e0eb820 */ /* 0x000fe20000400000 */
[----:B------:R-:W-:Y:S01]  /*0830*/  FSETP.GT.AND P1, PT, R12, RZ, PT ;  /* 0x000000ff0c00720b */ /* 0x000fe20003f24000 */
[----:B------:R-:W-:Y:S01]  /*0840*/  @!P4 FMUL R15, R15, 0.0099999997764825820923 ;  /* 0x3c23d70a0f0fc820 */ /* 0x000fe20000400000 */
[----:B------:R-:W-:Y:S01]  /*0850*/  FSETP.GT.AND P2, PT, R13, RZ, PT ;  /* 0x000000ff0d00720b */ /* 0x000fe20003f44000 */
[----:B0-----:R-:W-:Y:S01]  /*0860*/  IMAD.WIDE R22, R7, 0x4, R22 ;  /* 0x0000000407167825 */ /* 0x001fe200078e0216 */
[----:B------:R-:W-:Y:S02]  /*0870*/  FSETP.GT.AND P3, PT, R14, RZ, PT ;  /* 0x000000ff0e00720b */ /* 0x000fe40003f64000 */
[----:B------:R-:W-:Y:S01]  /*0880*/  FSETP.GT.AND P4, PT, R15, RZ, PT ;  /* 0x000000ff0f00720b */ /* 0x000fe20003f84000 */
[----:B------:R-:W-:Y:S01]  /*0890*/  IMAD R3, R0, 0xe80, R3 ;  /* 0x00000e8000037824 */ /* 0x000fe200078e0203 */
[----:B------:R-:W-:-:S02]  /*08a0*/  SEL R7, RZ, 0x1, !P1 ;  /* 0x00000001ff077807 */ /* 0x000fc40004800000 */
[----:B------:R-:W-:Y:S02]  /*08b0*/  SEL R2, RZ, 0x1, !P2 ;  /* 0x00000001ff027807 */ /* 0x000fe40005000000 */
[----:B------:R-:W-:Y:S02]  /*08c0*/  SEL R5, RZ, 0x1, !P3 ;  /* 0x00000001ff057807 */ /* 0x000fe40005800000 */
[----:B------:R-:W-:Y:S02]  /*08d0*/  SEL R0, RZ, 0x1, !P4 ;  /* 0x00000001ff007807 */ /* 0x000fe40006000000 */
[----:B------:R-:W-:Y:S02]  /*08e0*/  PRMT R7, R7, 0x3340, R2 ;  /* 0x0000334007077816 */ /* 0x000fe40000000002 */
[----:B------:R-:W-:Y:S01]  /*08f0*/  IADD3 R2, P1, R3, UR6, RZ ;  /* 0x0000000603027c10 */ /* 0x000fe2000ff3e0ff */
[----:B------:R0:W-:Y:S01]  /*0900*/  @!P0 STG.E.128 desc[UR4][R16.64], R8 ;  /* 0x0000000810008986 */ /* 0x0001e2000c101d04 */
[----:B------:R-:W-:-:S02]  /*0910*/  PRMT R0, R5, 0x3340, R0 ;  /* 0x0000334005007816 */ /* 0x000fc40000000000 */
[----:B------:R-:W-:Y:S01]  /*0920*/  LEA.HI.X.SX32 R3, R3, UR7, 0x1, P1 ;  /* 0x0000000703037c11 */ /* 0x000fe200088f0eff */
[----:B------:R0:W-:Y:S01]  /*0930*/  @!P0 STG.E.128 desc[UR4][R22.64], R12 ;  /* 0x0000000c16008986 */ /* 0x0001e2000c101d04 */
[----:B------:R-:W-:Y:S01]  /*0940*/  PRMT R7, R7, 0x5410, R0 ;  /* 0x0000541007077816 */ /* 0x000fe20000000000 */
[----:B0-----:R-:W-:Y:S06]  /*0950*/  @P0 EXIT ;  /* 0x000000000000094d */ /* 0x001fec0003800000 */
[----:B------:R-:W-:Y:S01]  /*0960*/  STG.E desc[UR4][R2.64], R7 ;  /* 0x0000000702007986 */ /* 0x000fe2000c101904 */
[----:B------:R-:W-:Y:S05]  /*0970*/  EXIT ;  /* 0x000000000000794d */ /* 0x000fea0003800000 */
.L_x_0:
[----:B------:R-:W-:-:S00]  /*0980*/  BRA `(.L_x_0) ;  /* 0xfffffffc00fc7947 */ /* 0x000fc0000383ffff */
[----:B------:R-:W-:-:S00]  /*0990*/  NOP ;  /* 0x0000000000007918 */ /* 0x000fc00000000000 */
        /* <DEDUP_REMOVED lines=14> */
.L_x_1:


//--------------------- .nv.global.init           --------------------------
	.section	.nv.global.init,"aw",@progbits
.nv.global.init:
	.type		_$_str,@object
	.size		_$_str,(_$_str_$_2 - _$_str)
_$_str:
        /*0000*/ 	.byte	0x5f, 0x5f, 0x43, 0x55, 0x44, 0x41, 0x5f, 0x46, 0x54, 0x5a, 0x00
	.type		_$_str_$_2,@object
	.size		_$_str_$_2,(.L_1 - _$_str_$_2)
_$_str_$_2:
        /*000b*/ 	.byte	0x5f, 0x5f, 0x43, 0x55, 0x44, 0x41, 0x5f, 0x50, 0x52, 0x45, 0x43, 0x5f, 0x53, 0x51, 0x52, 0x54
        /*001b*/ 	.byte	0x00
.L_1:


//--------------------- .nv.constant0.triton_poi_fused__native_batch_norm_legit_no_training_convolution_leaky_relu_leaky_relu_backward_0 --------------------------
	.section	.nv.constant0.triton_poi_fused__native_batch_norm_legit_no_training_convolution_leaky_relu_leaky_relu_backward_0,"a",@progbits
	.sectionflags	@""
	.align	4
.nv.constant0.triton_poi_fused__native_batch_norm_legit_no_training_convolution_leaky_relu_leaky_relu_backward_0:
	.zero		596
